.version 6.5
.target sm_30
.address_size 64

.visible .entry ex2(
	.param .u64 input,
	.param .u64 output
)
{
	.reg .u64 	    in_addr;
    .reg .u64 	    out_addr;
    .reg .f32       temp;

	ld.param.u64 	in_addr, [input];
    ld.param.u64 	out_addr, [output];

    ld.f32          temp, [in_addr];
	ex2.approx.f32  temp, temp;
    st.f32          [out_addr], temp;
    ld.f32          temp, [in_addr+4];
	ex2.approx.f32  temp, temp;
    st.f32          [out_addr+4], temp;
    ld.f32          temp, [in_addr+8];
	ex2.approx.f32  temp, temp;
    st.f32          [out_addr+8], temp;
    ld.f32          temp, [in_addr+12];
	ex2.approx.f32  temp, temp;
    st.f32          [out_addr+12], temp;

	ret;
}


// ===== COMPILED SASS (sm_100) =====

	.target	sm_100

	.elftype	@"ET_EXEC"


//--------------------- .note.nv.tkinfo           --------------------------
	.section	.note.nv.tkinfo,"",@"SHT_NOTE"
	.sectionflags	@"SHF_NOTE_NV_TKINFO"
	.tkinfo
        /*0018*/ 	.word	0x00000002
        /*0030*/ 	.string	""
        /*0030*/ 	.string	"ptxas"
        /*0030*/ 	.string	"Cuda compilation tools, release 13.0, V13.0.88"
        /*0030*/ 	.string	"Build cuda_13.0.r13.0/compiler.36424714_0"
        /*0030*/ 	.string	"-arch sm_100 "



//--------------------- .note.nv.cuinfo           --------------------------
	.section	.note.nv.cuinfo,"",@"SHT_NOTE"
	.sectionflags	@"SHF_NOTE_NV_CUINFO"
        /*0018*/ 	.short	0x0002
        /*001a*/ 	.short	0x001e
        /*001c*/ 	.short	0x0082
	.zero		2


//--------------------- .nv.info                  --------------------------
	.section	.nv.info,"",@"SHT_CUDA_INFO"
	.align	4


	//----- nvinfo : EIATTR_REGCOUNT
	.align		4
        /*0000*/ 	.byte	0x04, 0x2f
        /*0002*/ 	.short	(.L_1 - .L_0)
	.align		4
.L_0:
        /*0004*/ 	.word	index@(ex2)
        /*0008*/ 	.word	0x0000000e


	//----- nvinfo : EIATTR_FRAME_SIZE
	.align		4
.L_1:
        /*000c*/ 	.byte	0x04, 0x11
        /*000e*/ 	.short	(.L_3 - .L_2)
	.align		4
.L_2:
        /*0010*/ 	.word	index@(ex2)
        /*0014*/ 	.word	0x00000000


	//----- nvinfo : EIATTR_MIN_STACK_SIZE
	.align		4
.L_3:
        /*0018*/ 	.byte	0x04, 0x12
        /*001a*/ 	.short	(.L_5 - .L_4)
	.align		4
.L_4:
        /*001c*/ 	.word	index@(ex2)
        /*0020*/ 	.word	0x00000000
.L_5:


//--------------------- .nv.compat                --------------------------
	.section	.nv.compat,"",@"SHT_CUDA_COMPAT_INFO"
	.align	4
        /*0000*/ 	.byte	0x02, 0x09, 0x00, 0x00, 0x02, 0x02, 0x01, 0x00, 0x02, 0x05, 0x05, 0x00, 0x03, 0x07, 0x01, 0x01
        /*0010*/ 	.byte	0x02, 0x03, 0x00, 0x00, 0x02, 0x06, 0x01, 0x00, 0x04, 0x0b, 0x08, 0x00, 0x01, 0x00, 0x00, 0x00
        /*0020*/ 	.byte	0x00, 0x00, 0x00, 0x00


//--------------------- .nv.info.ex2              --------------------------
	.section	.nv.info.ex2,"",@"SHT_CUDA_INFO"
	.sectionflags	@""
	.align	4


	//----- nvinfo : EIATTR_CUDA_API_VERSION
	.align		4
        /*0000*/ 	.byte	0x04, 0x37
        /*0002*/ 	.short	(.L_7 - .L_6)
.L_6:
        /*0004*/ 	.word	0x00000082


	//----- nvinfo : EIATTR_KPARAM_INFO
	.align		4
.L_7:
        /*0008*/ 	.byte	0x04, 0x17
        /*000a*/ 	.short	(.L_9 - .L_8)
.L_8:
        /*000c*/ 	.word	0x00000000
        /*0010*/ 	.short	0x0001
        /*0012*/ 	.short	0x0008
        /*0014*/ 	.byte	0x00, 0xf0, 0x21, 0x00


	//----- nvinfo : EIATTR_KPARAM_INFO
	.align		4
.L_9:
        /*0018*/ 	.byte	0x04, 0x17
        /*001a*/ 	.short	(.L_11 - .L_10)
.L_10:
        /*001c*/ 	.word	0x00000000
        /*0020*/ 	.short	0x0000
        /*0022*/ 	.short	0x0000
        /*0024*/ 	.byte	0x00, 0xf0, 0x21, 0x00


	//----- nvinfo : EIATTR_SPARSE_MMA_MASK
	.align		4
.L_11:
        /*0028*/ 	.byte	0x03, 0x50
        /*002a*/ 	.short	0x0000


	//----- nvinfo : EIATTR_MAXREG_COUNT
	.align		4
        /*002c*/ 	.byte	0x03, 0x1b
        /*002e*/ 	.short	0x00ff


	//----- nvinfo : EIATTR_MERCURY_ISA_VERSION
	.align		4
        /*0030*/ 	.byte	0x03, 0x5f
        /*0032*/ 	.short	0x0101


	//----- nvinfo : EIATTR_VRC_CTA_INIT_COUNT
	.align		4
        /*0034*/ 	.byte	0x02, 0x4a
	.zero		1
	.zero		1


	//----- nvinfo : EIATTR_EXIT_INSTR_OFFSETS
	.align		4
        /*0038*/ 	.byte	0x04, 0x1c
        /*003a*/ 	.short	(.L_13 - .L_12)


	//   ....[0]....
.L_12:
        /*003c*/ 	.word	0x000001c0


	//----- nvinfo : EIATTR_CBANK_PARAM_SIZE
	.align		4
.L_13:
        /*0040*/ 	.byte	0x03, 0x19
        /*0042*/ 	.short	0x0010


	//----- nvinfo : EIATTR_PARAM_CBANK
	.align		4
        /*0044*/ 	.byte	0x04, 0x0a
        /*0046*/ 	.short	(.L_15 - .L_14)
	.align		4
.L_14:
        /*0048*/ 	.word	index@(.nv.constant0.ex2)
        /*004c*/ 	.short	0x0380
        /*004e*/ 	.short	0x0010


	//----- nvinfo : EIATTR_SW_WAR
	.align		4
.L_15:
        /*0050*/ 	.byte	0x04, 0x36
        /*0052*/ 	.short	(.L_17 - .L_16)
.L_16:
        /*0054*/ 	.word	0x00000008
.L_17:


//--------------------- .nv.callgraph             --------------------------
	.section	.nv.callgraph,"",@"SHT_CUDA_CALLGRAPH"
	.align	4
	.sectionentsize	8
	.align		4
        /*0000*/ 	.word	0x00000000
	.align		4
        /*0004*/ 	.word	0xffffffff
	.align		4
        /*0008*/ 	.word	0x00000000
	.align		4
        /*000c*/ 	.word	0xfffffffe
	.align		4
        /*0010*/ 	.word	0x00000000
	.align		4
        /*0014*/ 	.word	0xfffffffd
	.align		4
        /*0018*/ 	.word	0x00000000
	.align		4
        /*001c*/ 	.word	0xfffffffc


//--------------------- .text.ex2                 --------------------------
	.section	.text.ex2,"ax",@progbits
	.align	128
        .global         ex2
        .type           ex2,@function
        .size           ex2,(.L_x_1 - ex2)
        .other          ex2,@"STO_CUDA_ENTRY STV_DEFAULT"
ex2:
.text.ex2:
[----:B------:R-:W-:Y:S08]  /*0000*/  LDC R1, c[0x0][0x37c] ;  /* 0x0000df00ff017b82 */ /* 0x000ff00000000800 */
[----:B------:R-:W0:Y:S01]  /*0010*/  LDC.64 R2, c[0x0][0x380] ;  /* 0x0000e000ff027b82 */ /* 0x000e220000000a00 */
[----:B------:R-:W0:Y:S02]  /*0020*/  LDCU.64 UR4, c[0x0][0x358] ;  /* 0x00006b00ff0477ac */ /* 0x000e240008000a00 */
[----:B0-----:R-:W2:Y:S05]  /*0030*/  LD.E R0, desc[UR4][R2.64] ;  /* 0x0000000402007980 */ /* 0x001eaa000c101900 */
[----:B------:R-:W0:Y:S01]  /*0040*/  LDC.64 R4, c[0x0][0x388] ;  /* 0x0000e200ff047b82 */ /* 0x000e220000000a00 */
[----:B--2---:R-:W-:-:S13]  /*0050*/  FSETP.GEU.AND P0, PT, R0, -126, PT ;  /* 0xc2fc00000000780b */ /* 0x004fda0003f0e000 */
[----:B------:R-:W-:-:S04]  /*0060*/  @!P0 FMUL R0, R0, 0.5 ;  /* 0x3f00000000008820 */ /* 0x000fc80000400000 */
[----:B------:R-:W1:Y:S02]  /*0070*/  MUFU.EX2 R7, R0 ;  /* 0x0000000000077308 */ /* 0x000e640000000800 */
[----:B-1----:R-:W-:-:S05]  /*0080*/  @!P0 FMUL R7, R7, R7 ;  /* 0x0000000707078220 */ /* 0x002fca0000400000 */
[----:B0-----:R0:W-:Y:S04]  /*0090*/  ST.E desc[UR4][R4.64], R7 ;  /* 0x0000000704007985 */ /* 0x0011e8000c101904 */
[----:B------:R-:W2:Y:S02]  /*00a0*/  LD.E R6, desc[UR4][R2.64+0x4] ;  /* 0x0000040402067980 */ /* 0x000ea4000c101900 */
[----:B--2---:R-:W-:-:S13]  /*00b0*/  FSETP.GEU.AND P0, PT, R6, -126, PT ;  /* 0xc2fc00000600780b */ /* 0x004fda0003f0e000 */
[----:B------:R-:W-:-:S04]  /*00c0*/  @!P0 FMUL R6, R6, 0.5 ;  /* 0x3f00000006068820 */ /* 0x000fc80000400000 */
[----:B------:R-:W1:Y:S02]  /*00d0*/  MUFU.EX2 R9, R6 ;  /* 0x0000000600097308 */ /* 0x000e640000000800 */
[----:B-1----:R-:W-:-:S05]  /*00e0*/  @!P0 FMUL R9, R9, R9 ;  /* 0x0000000909098220 */ /* 0x002fca0000400000 */
[----:B------:R-:W-:Y:S04]  /*00f0*/  ST.E desc[UR4][R4.64+0x4], R9 ;  /* 0x0000040904007985 */ /* 0x000fe8000c101904 */
        /* <DEDUP_REMOVED lines=9> */
[----:B0-----:R-:W0:Y:S02]  /*0190*/  MUFU.EX2 R7, R0 ;  /* 0x0000000000077308 */ /* 0x001e240000000800 */
[----:B0-----:R-:W-:-:S05]  /*01a0*/  @!P0 FMUL R7, R7, R7 ;  /* 0x0000000707078220 */ /* 0x001fca0000400000 */
[----:B------:R-:W-:Y:S01]  /*01b0*/  ST.E desc[UR4][R4.64+0xc], R7 ;  /* 0x00000c0704007985 */ /* 0x000fe2000c101904 */
[----:B------:R-:W-:Y:S05]  /*01c0*/  EXIT ;  /* 0x000000000000794d */ /* 0x000fea0003800000 */
.L_x_0:
[----:B------:R-:W-:-:S00]  /*01d0*/  BRA `(.L_x_0) ;  /* 0xfffffffc00fc7947 */ /* 0x000fc0000383ffff */
[----:B------:R-:W-:-:S00]  /*01e0*/  NOP ;  /* 0x0000000000007918 */ /* 0x000fc00000000000 */
        /* <DEDUP_REMOVED lines=9> */
.L_x_1:


//--------------------- .nv.shared.reserved.0     --------------------------
	.section	.nv.shared.reserved.0,"aw",@nobits
	.weak		__nv_reservedSMEM_offset_0_alias
	.size		__nv_reservedSMEM_offset_0_alias, 0, 64
	.other		__nv_reservedSMEM_offset_0_alias,@"STO_CUDA_RESERVED_SHARED STV_DEFAULT"
__nv_reservedSMEM_offset_0_alias:
	.zero		0
	.zero		64


//--------------------- .nv.constant0.ex2         --------------------------
	.section	.nv.constant0.ex2,"a",@progbits
	.sectionflags	@""
	.align	4
.nv.constant0.ex2:
	.zero		912


//--------------------- SYMBOLS --------------------------

	.type		.nv.reservedSmem.offset0,@object
	.size		.nv.reservedSmem.offset0,0x4
